//
// Generated by NVIDIA NVVM Compiler
//
// Compiler Build ID: CL-36424714
// Cuda compilation tools, release 13.0, V13.0.88
// Based on NVVM 20.0.0
//

.version 9.0
.target sm_100
.address_size 64

	// .globl	_Z8scalMultPKfPfi
// _ZZ8scalMultPKfPfiE3ash has been demoted

.visible .entry _Z8scalMultPKfPfi(
	.param .u64 .ptr .align 1 _Z8scalMultPKfPfi_param_0,
	.param .u64 .ptr .align 1 _Z8scalMultPKfPfi_param_1,
	.param .u32 _Z8scalMultPKfPfi_param_2
)
{
	.reg .pred 	%p<10>;
	.reg .b32 	%r<47>;
	.reg .b32 	%f<87>;
	.reg .b64 	%rd<7>;
	// demoted variable
	.shared .align 4 .b8 _ZZ8scalMultPKfPfiE3ash[40];
	ld.param.u64 	%rd2, [_Z8scalMultPKfPfi_param_0];
	ld.param.u64 	%rd1, [_Z8scalMultPKfPfi_param_1];
	cvta.to.global.u64 	%rd3, %rd2;
	mov.u32 	%r22, %ctaid.x;
	mov.u32 	%r1, %ntid.x;
	mov.u32 	%r23, %tid.x;
	mad.lo.s32 	%r24, %r22, %r1, %r23;
	mul.wide.u32 	%rd4, %r24, 4;
	add.s64 	%rd5, %rd3, %rd4;
	ld.global.f32 	%f14, [%rd5];
	mul.f32 	%f15, %f14, %f14;
	shl.b32 	%r25, %r23, 2;
	mov.u32 	%r26, _ZZ8scalMultPKfPfiE3ash;
	add.s32 	%r27, %r26, %r25;
	st.shared.f32 	[%r27], %f15;
	setp.ne.s32 	%p1, %r23, 0;
	@%p1 bra 	$L__BB0_14;
	and.b32  	%r2, %r1, 15;
	setp.lt.u32 	%p2, %r1, 16;
	mov.f32 	%f86, 0f00000000;
	mov.b32 	%r43, 0;
	@%p2 bra 	$L__BB0_4;
	and.b32  	%r43, %r1, 2032;
	add.s32 	%r40, %r26, 32;
	and.b32  	%r31, %r1, -16;
	neg.s32 	%r41, %r31;
	mov.f32 	%f86, 0f00000000;
$L__BB0_3:
	.pragma "nounroll";
	ld.shared.f32 	%f19, [%r40+-32];
	add.f32 	%f20, %f86, %f19;
	ld.shared.f32 	%f21, [%r40+-28];
	add.f32 	%f22, %f20, %f21;
	ld.shared.f32 	%f23, [%r40+-24];
	add.f32 	%f24, %f22, %f23;
	ld.shared.f32 	%f25, [%r40+-20];
	add.f32 	%f26, %f24, %f25;
	ld.shared.f32 	%f27, [%r40+-16];
	add.f32 	%f28, %f26, %f27;
	ld.shared.f32 	%f29, [%r40+-12];
	add.f32 	%f30, %f28, %f29;
	ld.shared.f32 	%f31, [%r40+-8];
	add.f32 	%f32, %f30, %f31;
	ld.shared.f32 	%f33, [%r40+-4];
	add.f32 	%f34, %f32, %f33;
	ld.shared.f32 	%f35, [%r40];
	add.f32 	%f36, %f34, %f35;
	ld.shared.f32 	%f37, [%r40+4];
	add.f32 	%f38, %f36, %f37;
	ld.shared.f32 	%f39, [%r40+8];
	add.f32 	%f40, %f38, %f39;
	ld.shared.f32 	%f41, [%r40+12];
	add.f32 	%f42, %f40, %f41;
	ld.shared.f32 	%f43, [%r40+16];
	add.f32 	%f44, %f42, %f43;
	ld.shared.f32 	%f45, [%r40+20];
	add.f32 	%f46, %f44, %f45;
	ld.shared.f32 	%f47, [%r40+24];
	add.f32 	%f48, %f46, %f47;
	ld.shared.f32 	%f49, [%r40+28];
	add.f32 	%f86, %f48, %f49;
	add.s32 	%r41, %r41, 16;
	add.s32 	%r40, %r40, 64;
	setp.ne.s32 	%p3, %r41, 0;
	@%p3 bra 	$L__BB0_3;
$L__BB0_4:
	setp.eq.s32 	%p4, %r2, 0;
	@%p4 bra 	$L__BB0_13;
	and.b32  	%r10, %r1, 7;
	setp.lt.u32 	%p5, %r2, 8;
	@%p5 bra 	$L__BB0_7;
	shl.b32 	%r32, %r43, 2;
	add.s32 	%r34, %r26, %r32;
	ld.shared.f32 	%f51, [%r34];
	add.f32 	%f52, %f86, %f51;
	ld.shared.f32 	%f53, [%r34+4];
	add.f32 	%f54, %f52, %f53;
	ld.shared.f32 	%f55, [%r34+8];
	add.f32 	%f56, %f54, %f55;
	ld.shared.f32 	%f57, [%r34+12];
	add.f32 	%f58, %f56, %f57;
	ld.shared.f32 	%f59, [%r34+16];
	add.f32 	%f60, %f58, %f59;
	ld.shared.f32 	%f61, [%r34+20];
	add.f32 	%f62, %f60, %f61;
	ld.shared.f32 	%f63, [%r34+24];
	add.f32 	%f64, %f62, %f63;
	ld.shared.f32 	%f65, [%r34+28];
	add.f32 	%f86, %f64, %f65;
	add.s32 	%r43, %r43, 8;
$L__BB0_7:
	setp.eq.s32 	%p6, %r10, 0;
	@%p6 bra 	$L__BB0_13;
	and.b32  	%r13, %r1, 3;
	setp.lt.u32 	%p7, %r10, 4;
	@%p7 bra 	$L__BB0_10;
	shl.b32 	%r35, %r43, 2;
	add.s32 	%r37, %r26, %r35;
	ld.shared.f32 	%f67, [%r37];
	add.f32 	%f68, %f86, %f67;
	ld.shared.f32 	%f69, [%r37+4];
	add.f32 	%f70, %f68, %f69;
	ld.shared.f32 	%f71, [%r37+8];
	add.f32 	%f72, %f70, %f71;
	ld.shared.f32 	%f73, [%r37+12];
	add.f32 	%f86, %f72, %f73;
	add.s32 	%r43, %r43, 4;
$L__BB0_10:
	setp.eq.s32 	%p8, %r13, 0;
	@%p8 bra 	$L__BB0_13;
	shl.b32 	%r38, %r43, 2;
	add.s32 	%r46, %r26, %r38;
	neg.s32 	%r45, %r13;
$L__BB0_12:
	.pragma "nounroll";
	ld.shared.f32 	%f74, [%r46];
	add.f32 	%f86, %f86, %f74;
	add.s32 	%r46, %r46, 4;
	add.s32 	%r45, %r45, 1;
	setp.ne.s32 	%p9, %r45, 0;
	@%p9 bra 	$L__BB0_12;
$L__BB0_13:
	cvta.to.global.u64 	%rd6, %rd1;
	atom.global.add.f32 	%f75, [%rd6], %f86;
	ld.global.f32 	%f76, [%rd6];
	sqrt.rz.f32 	%f77, %f76;
	st.global.f32 	[%rd6], %f77;
$L__BB0_14:
	ret;

}


// ===== COMPILED SASS (sm_100) =====

	.target	sm_100

	.elftype	@"ET_EXEC"


//--------------------- .note.nv.tkinfo           --------------------------
	.section	.note.nv.tkinfo,"",@"SHT_NOTE"
	.sectionflags	@"SHF_NOTE_NV_TKINFO"
	.tkinfo
        /*0018*/ 	.word	0x00000002
        /*0030*/ 	.string	""
        /*0030*/ 	.string	"ptxas"
        /*0030*/ 	.string	"Cuda compilation tools, release 13.0, V13.0.88"
        /*0030*/ 	.string	"Build cuda_13.0.r13.0/compiler.36424714_0"
        /*0030*/ 	.string	"-arch sm_100 -m 64 "



//--------------------- .note.nv.cuinfo           --------------------------
	.section	.note.nv.cuinfo,"",@"SHT_NOTE"
	.sectionflags	@"SHF_NOTE_NV_CUINFO"
        /*0018*/ 	.short	0x0002
        /*001a*/ 	.short	0x0064
        /*001c*/ 	.short	0x0082
	.zero		2


//--------------------- .nv.info                  --------------------------
	.section	.nv.info,"",@"SHT_CUDA_INFO"
	.align	4


	//----- nvinfo : EIATTR_REGCOUNT
	.align		4
        /*0000*/ 	.byte	0x04, 0x2f
        /*0002*/ 	.short	(.L_1 - .L_0)
	.align		4
.L_0:
        /*0004*/ 	.word	index@(_Z8scalMultPKfPfi)
        /*0008*/ 	.word	0x00000017


	//----- nvinfo : EIATTR_FRAME_SIZE
	.align		4
.L_1:
        /*000c*/ 	.byte	0x04, 0x11
        /*000e*/ 	.short	(.L_3 - .L_2)
	.align		4
.L_2:
        /*0010*/ 	.word	index@($__internal_0_$__cuda_sm20_sqrt_rz_f32_slowpath)
        /*0014*/ 	.word	0x00000000


	//----- nvinfo : EIATTR_FRAME_SIZE
	.align		4
.L_3:
        /*0018*/ 	.byte	0x04, 0x11
        /*001a*/ 	.short	(.L_5 - .L_4)
	.align		4
.L_4:
        /*001c*/ 	.word	index@(_Z8scalMultPKfPfi)
        /*0020*/ 	.word	0x00000000


	//----- nvinfo : EIATTR_MIN_STACK_SIZE
	.align		4
.L_5:
        /*0024*/ 	.byte	0x04, 0x12
        /*0026*/ 	.short	(.L_7 - .L_6)
	.align		4
.L_6:
        /*0028*/ 	.word	index@(_Z8scalMultPKfPfi)
        /*002c*/ 	.word	0x00000000
.L_7:


//--------------------- .nv.compat                --------------------------
	.section	.nv.compat,"",@"SHT_CUDA_COMPAT_INFO"
	.align	4
        /*0000*/ 	.byte	0x02, 0x09, 0x00, 0x00, 0x02, 0x02, 0x01, 0x00, 0x02, 0x05, 0x05, 0x00, 0x03, 0x07, 0x01, 0x01
        /*0010*/ 	.byte	0x02, 0x03, 0x00, 0x00, 0x02, 0x06, 0x01, 0x00, 0x04, 0x0b, 0x08, 0x00, 0x01, 0x00, 0x00, 0x00
        /*0020*/ 	.byte	0x00, 0x00, 0x00, 0x00


//--------------------- .nv.info._Z8scalMultPKfPfi --------------------------
	.section	.nv.info._Z8scalMultPKfPfi,"",@"SHT_CUDA_INFO"
	.sectionflags	@""
	.align	4


	//----- nvinfo : EIATTR_CUDA_API_VERSION
	.align		4
        /*0000*/ 	.byte	0x04, 0x37
        /*0002*/ 	.short	(.L_9 - .L_8)
.L_8:
        /*0004*/ 	.word	0x00000082


	//----- nvinfo : EIATTR_KPARAM_INFO
	.align		4
.L_9:
        /*0008*/ 	.byte	0x04, 0x17
        /*000a*/ 	.short	(.L_11 - .L_10)
.L_10:
        /*000c*/ 	.word	0x00000000
        /*0010*/ 	.short	0x0002
        /*0012*/ 	.short	0x0010
        /*0014*/ 	.byte	0x00, 0xf0, 0x11, 0x00


	//----- nvinfo : EIATTR_KPARAM_INFO
	.align		4
.L_11:
        /*0018*/ 	.byte	0x04, 0x17
        /*001a*/ 	.short	(.L_13 - .L_12)
.L_12:
        /*001c*/ 	.word	0x00000000
        /*0020*/ 	.short	0x0001
        /*0022*/ 	.short	0x0008
        /*0024*/ 	.byte	0x00, 0xf5, 0x21, 0x00


	//----- nvinfo : EIATTR_KPARAM_INFO
	.align		4
.L_13:
        /*0028*/ 	.byte	0x04, 0x17
        /*002a*/ 	.short	(.L_15 - .L_14)
.L_14:
        /*002c*/ 	.word	0x00000000
        /*0030*/ 	.short	0x0000
        /*0032*/ 	.short	0x0000
        /*0034*/ 	.byte	0x00, 0xf5, 0x21, 0x00


	//----- nvinfo : EIATTR_SPARSE_MMA_MASK
	.align		4
.L_15:
        /*0038*/ 	.byte	0x03, 0x50
        /*003a*/ 	.short	0x0000


	//----- nvinfo : EIATTR_MAXREG_COUNT
	.align		4
        /*003c*/ 	.byte	0x03, 0x1b
        /*003e*/ 	.short	0x00ff


	//----- nvinfo : EIATTR_MERCURY_ISA_VERSION
	.align		4
        /*0040*/ 	.byte	0x03, 0x5f
        /*0042*/ 	.short	0x0101


	//----- nvinfo : EIATTR_VRC_CTA_INIT_COUNT
	.align		4
        /*0044*/ 	.byte	0x02, 0x4a
	.zero		1
	.zero		1


	//----- nvinfo : EIATTR_EXIT_INSTR_OFFSETS
	.align		4
        /*0048*/ 	.byte	0x04, 0x1c
        /*004a*/ 	.short	(.L_17 - .L_16)


	//   ....[0]....
.L_16:
        /*004c*/ 	.word	0x00000100


	//   ....[1]....
        /*0050*/ 	.word	0x000006e0


	//----- nvinfo : EIATTR_CRS_STACK_SIZE
	.align		4
.L_17:
        /*0054*/ 	.byte	0x04, 0x1e
        /*0056*/ 	.short	(.L_19 - .L_18)
.L_18:
        /*0058*/ 	.word	0x00000000


	//----- nvinfo : EIATTR_CBANK_PARAM_SIZE
	.align		4
.L_19:
        /*005c*/ 	.byte	0x03, 0x19
        /*005e*/ 	.short	0x0014


	//----- nvinfo : EIATTR_PARAM_CBANK
	.align		4
        /*0060*/ 	.byte	0x04, 0x0a
        /*0062*/ 	.short	(.L_21 - .L_20)
	.align		4
.L_20:
        /*0064*/ 	.word	index@(.nv.constant0._Z8scalMultPKfPfi)
        /*0068*/ 	.short	0x0380
        /*006a*/ 	.short	0x0014


	//----- nvinfo : EIATTR_SW_WAR
	.align		4
.L_21:
        /*006c*/ 	.byte	0x04, 0x36
        /*006e*/ 	.short	(.L_23 - .L_22)
.L_22:
        /*0070*/ 	.word	0x00000008
.L_23:


//--------------------- .nv.callgraph             --------------------------
	.section	.nv.callgraph,"",@"SHT_CUDA_CALLGRAPH"
	.align	4
	.sectionentsize	8
	.align		4
        /*0000*/ 	.word	0x00000000
	.align		4
        /*0004*/ 	.word	0xffffffff
	.align		4
        /*0008*/ 	.word	0x00000000
	.align		4
        /*000c*/ 	.word	0xfffffffe
	.align		4
        /*0010*/ 	.word	0x00000000
	.align		4
        /*0014*/ 	.word	0xfffffffd
	.align		4
        /*0018*/ 	.word	0x00000000
	.align		4
        /*001c*/ 	.word	0xfffffffc


//--------------------- .text._Z8scalMultPKfPfi   --------------------------
	.section	.text._Z8scalMultPKfPfi,"ax",@progbits
	.align	128
        .global         _Z8scalMultPKfPfi
        .type           _Z8scalMultPKfPfi,@function
        .size           _Z8scalMultPKfPfi,(.L_x_10 - _Z8scalMultPKfPfi)
        .other          _Z8scalMultPKfPfi,@"STO_CUDA_ENTRY STV_DEFAULT"
_Z8scalMultPKfPfi:
.text._Z8scalMultPKfPfi:
[----:B------:R-:W-:Y:S01]  /*0000*/  LDC R1, c[0x0][0x37c] ;  /* 0x0000df00ff017b82 */ /* 0x000fe20000000800 */
[----:B------:R-:W0:Y:S07]  /*0010*/  S2R R7, SR_TID.X ;  /* 0x0000000000077919 */ /* 0x000e2e0000002100 */
[----:B------:R-:W0:Y:S01]  /*0020*/  S2UR UR4, SR_CTAID.X ;  /* 0x00000000000479c3 */ /* 0x000e220000002500 */
[----:B------:R-:W1:Y:S07]  /*0030*/  LDCU.64 UR6, c[0x0][0x358] ;  /* 0x00006b00ff0677ac */ /* 0x000e6e0008000a00 */
[----:B------:R-:W0:Y:S08]  /*0040*/  LDC R2, c[0x0][0x360] ;  /* 0x0000d800ff027b82 */ /* 0x000e300000000800 */
[----:B------:R-:W2:Y:S01]  /*0050*/  LDC.64 R4, c[0x0][0x380] ;  /* 0x0000e000ff047b82 */ /* 0x000ea20000000a00 */
[----:B0-----:R-:W-:-:S04]  /*0060*/  IMAD R3, R2, UR4, R7 ;  /* 0x0000000402037c24 */ /* 0x001fc8000f8e0207 */
[----:B--2---:R-:W-:-:S06]  /*0070*/  IMAD.WIDE.U32 R4, R3, 0x4, R4 ;  /* 0x0000000403047825 */ /* 0x004fcc00078e0004 */
[----:B-1----:R-:W2:Y:S01]  /*0080*/  LDG.E R4, desc[UR6][R4.64] ;  /* 0x0000000604047981 */ /* 0x002ea2000c1e1900 */
[----:B------:R-:W0:Y:S01]  /*0090*/  S2UR UR5, SR_CgaCtaId ;  /* 0x00000000000579c3 */ /* 0x000e220000008800 */
[----:B------:R-:W-:Y:S01]  /*00a0*/  UMOV UR4, 0x400 ;  /* 0x0000040000047882 */ /* 0x000fe20000000000 */
[----:B------:R-:W-:Y:S01]  /*00b0*/  ISETP.NE.AND P0, PT, R7, RZ, PT ;  /* 0x000000ff0700720c */ /* 0x000fe20003f05270 */
[----:B0-----:R-:W-:-:S06]  /*00c0*/  ULEA UR4, UR5, UR4, 0x18 ;  /* 0x0000000405047291 */ /* 0x001fcc000f8ec0ff */
[----:B------:R-:W-:Y:S01]  /*00d0*/  LEA R3, R7, UR4, 0x2 ;  /* 0x0000000407037c11 */ /* 0x000fe2000f8e10ff */
[----:B--2---:R-:W-:-:S05]  /*00e0*/  FMUL R0, R4, R4 ;  /* 0x0000000404007220 */ /* 0x004fca0000400000 */
[----:B------:R0:W-:Y:S01]  /*00f0*/  STS [R3], R0 ;  /* 0x0000000003007388 */ /* 0x0001e20000000800 */
[----:B------:R-:W-:Y:S05]  /*0100*/  @P0 EXIT ;  /* 0x000000000000094d */ /* 0x000fea0003800000 */
[C---:B------:R-:W-:Y:S01]  /*0110*/  ISETP.GE.U32.AND P1, PT, R2.reuse, 0x10, PT ;  /* 0x000000100200780c */ /* 0x040fe20003f26070 */
[----:B------:R-:W-:Y:S01]  /*0120*/  HFMA2 R19, -RZ, RZ, 0, 0 ;  /* 0x00000000ff137431 */ /* 0x000fe200000001ff */
[----:B------:R-:W-:Y:S02]  /*0130*/  LOP3.LUT R20, R2, 0xf, RZ, 0xc0, !PT ;  /* 0x0000000f02147812 */ /* 0x000fe400078ec0ff */
[----:B0-----:R-:W-:Y:S02]  /*0140*/  MOV R0, RZ ;  /* 0x000000ff00007202 */ /* 0x001fe40000000f00 */
[----:B------:R-:W-:-:S07]  /*0150*/  ISETP.NE.AND P0, PT, R20, RZ, PT ;  /* 0x000000ff1400720c */ /* 0x000fce0003f05270 */
[----:B------:R-:W-:Y:S06]  /*0160*/  @!P1 BRA `(.L_x_0) ;  /* 0x0000000000749947 */ /* 0x000fec0003800000 */
[C---:B------:R-:W-:Y:S01]  /*0170*/  LOP3.LUT R3, R2.reuse, 0xfffffff0, RZ, 0xc0, !PT ;  /* 0xfffffff002037812 */ /* 0x040fe200078ec0ff */
[----:B------:R-:W-:Y:S01]  /*0180*/  UIADD3 UR5, UPT, UPT, UR4, 0x20, URZ ;  /* 0x0000002004057890 */ /* 0x000fe2000fffe0ff */
[----:B------:R-:W-:Y:S02]  /*0190*/  LOP3.LUT R0, R2, 0x7f0, RZ, 0xc0, !PT ;  /* 0x000007f002007812 */ /* 0x000fe400078ec0ff */
[----:B------:R-:W-:Y:S02]  /*01a0*/  MOV R19, RZ ;  /* 0x000000ff00137202 */ /* 0x000fe40000000f00 */
[----:B------:R-:W-:-:S07]  /*01b0*/  IADD3 R3, PT, PT, -R3, RZ, RZ ;  /* 0x000000ff03037210 */ /* 0x000fce0007ffe1ff */
.L_x_1:
[----:B------:R-:W0:Y:S01]  /*01c0*/  LDS.128 R4, [UR5+-0x20] ;  /* 0xffffe005ff047984 */ /* 0x000e220008000c00 */
[----:B------:R-:W-:-:S03]  /*01d0*/  IADD3 R3, PT, PT, R3, 0x10, RZ ;  /* 0x0000001003037810 */ /* 0x000fc60007ffe0ff */
[----:B------:R-:W1:Y:S01]  /*01e0*/  LDS.128 R8, [UR5+-0x10] ;  /* 0xfffff005ff087984 */ /* 0x000e620008000c00 */
[----:B------:R-:W-:-:S03]  /*01f0*/  ISETP.NE.AND P1, PT, R3, RZ, PT ;  /* 0x000000ff0300720c */ /* 0x000fc60003f25270 */
[----:B------:R-:W2:Y:S01]  /*0200*/  LDS.128 R12, [UR5] ;  /* 0x00000005ff0c7984 */ /* 0x000ea20008000c00 */
[----:B0-----:R-:W-:-:S03]  /*0210*/  FADD R4, R4, R19 ;  /* 0x0000001304047221 */ /* 0x001fc60000000000 */
[----:B------:R-:W0:Y:S01]  /*0220*/  LDS.128 R16, [UR5+0x10] ;  /* 0x00001005ff107984 */ /* 0x000e220008000c00 */
[----:B------:R-:W-:Y:S01]  /*0230*/  UIADD3 UR5, UPT, UPT, UR5, 0x40, URZ ;  /* 0x0000004005057890 */ /* 0x000fe2000fffe0ff */
[----:B------:R-:W-:-:S04]  /*0240*/  FADD R5, R4, R5 ;  /* 0x0000000504057221 */ /* 0x000fc80000000000 */
[----:B------:R-:W-:-:S04]  /*0250*/  FADD R6, R5, R6 ;  /* 0x0000000605067221 */ /* 0x000fc80000000000 */
[----:B------:R-:W-:-:S04]  /*0260*/  FADD R7, R6, R7 ;  /* 0x0000000706077221 */ /* 0x000fc80000000000 */
[----:B-1----:R-:W-:-:S04]  /*0270*/  FADD R8, R7, R8 ;  /* 0x0000000807087221 */ /* 0x002fc80000000000 */
[----:B------:R-:W-:-:S04]  /*0280*/  FADD R9, R8, R9 ;  /* 0x0000000908097221 */ /* 0x000fc80000000000 */
[----:B------:R-:W-:-:S04]  /*0290*/  FADD R10, R9, R10 ;  /* 0x0000000a090a7221 */ /* 0x000fc80000000000 */
[----:B------:R-:W-:-:S04]  /*02a0*/  FADD R11, R10, R11 ;  /* 0x0000000b0a0b7221 */ /* 0x000fc80000000000 */
[----:B--2---:R-:W-:-:S04]  /*02b0*/  FADD R12, R11, R12 ;  /* 0x0000000c0b0c7221 */ /* 0x004fc80000000000 */
[----:B------:R-:W-:-:S04]  /*02c0*/  FADD R13, R12, R13 ;  /* 0x0000000d0c0d7221 */ /* 0x000fc80000000000 */
[----:B------:R-:W-:-:S04]  /*02d0*/  FADD R14, R13, R14 ;  /* 0x0000000e0d0e7221 */ /* 0x000fc80000000000 */
[----:B------:R-:W-:-:S04]  /*02e0*/  FADD R15, R14, R15 ;  /* 0x0000000f0e0f7221 */ /* 0x000fc80000000000 */
[----:B0-----:R-:W-:-:S04]  /*02f0*/  FADD R16, R15, R16 ;  /* 0x000000100f107221 */ /* 0x001fc80000000000 */
[----:B------:R-:W-:-:S04]  /*0300*/  FADD R17, R16, R17 ;  /* 0x0000001110117221 */ /* 0x000fc80000000000 */
[----:B------:R-:W-:-:S04]  /*0310*/  FADD R18, R17, R18 ;  /* 0x0000001211127221 */ /* 0x000fc80000000000 */
[----:B------:R-:W-:Y:S01]  /*0320*/  FADD R19, R18, R19 ;  /* 0x0000001312137221 */ /* 0x000fe20000000000 */
[----:B------:R-:W-:Y:S06]  /*0330*/  @P1 BRA `(.L_x_1) ;  /* 0xfffffffc00a01947 */ /* 0x000fec000383ffff */
.L_x_0:
[----:B------:R-:W-:Y:S05]  /*0340*/  @!P0 BRA `(.L_x_2) ;  /* 0x0000000000948947 */ /* 0x000fea0003800000 */
[----:B------:R-:W-:Y:S02]  /*0350*/  ISETP.GE.U32.AND P0, PT, R20, 0x8, PT ;  /* 0x000000081400780c */ /* 0x000fe40003f06070 */
[----:B------:R-:W-:-:S04]  /*0360*/  LOP3.LUT R12, R2, 0x7, RZ, 0xc0, !PT ;  /* 0x00000007020c7812 */ /* 0x000fc800078ec0ff */
[----:B------:R-:W-:-:S07]  /*0370*/  ISETP.NE.AND P1, PT, R12, RZ, PT ;  /* 0x000000ff0c00720c */ /* 0x000fce0003f25270 */
[----:B------:R-:W-:Y:S06]  /*0380*/  @!P0 BRA `(.L_x_3) ;  /* 0x0000000000308947 */ /* 0x000fec0003800000 */
[C---:B------:R-:W-:Y:S02]  /*0390*/  LEA R3, R0.reuse, UR4, 0x2 ;  /* 0x0000000400037c11 */ /* 0x040fe4000f8e10ff */
[----:B------:R-:W-:-:S03]  /*03a0*/  IADD3 R0, PT, PT, R0, 0x8, RZ ;  /* 0x0000000800007810 */ /* 0x000fc60007ffe0ff */
[----:B------:R-:W0:Y:S04]  /*03b0*/  LDS.128 R4, [R3] ;  /* 0x0000000003047984 */ /* 0x000e280000000c00 */
[----:B------:R-:W1:Y:S01]  /*03c0*/  LDS.128 R8, [R3+0x10] ;  /* 0x0000100003087984 */ /* 0x000e620000000c00 */
[----:B0-----:R-:W-:-:S04]  /*03d0*/  FADD R4, R19, R4 ;  /* 0x0000000413047221 */ /* 0x001fc80000000000 */
[----:B------:R-:W-:-:S04]  /*03e0*/  FADD R5, R4, R5 ;  /* 0x0000000504057221 */ /* 0x000fc80000000000 */
[----:B------:R-:W-:-:S04]  /*03f0*/  FADD R6, R5, R6 ;  /* 0x0000000605067221 */ /* 0x000fc80000000000 */
[----:B------:R-:W-:-:S04]  /*0400*/  FADD R7, R6, R7 ;  /* 0x0000000706077221 */ /* 0x000fc80000000000 */
[----:B-1----:R-:W-:-:S04]  /*0410*/  FADD R8, R7, R8 ;  /* 0x0000000807087221 */ /* 0x002fc80000000000 */
[----:B------:R-:W-:-:S04]  /*0420*/  FADD R9, R8, R9 ;  /* 0x0000000908097221 */ /* 0x000fc80000000000 */
[----:B------:R-:W-:-:S04]  /*0430*/  FADD R10, R9, R10 ;  /* 0x0000000a090a7221 */ /* 0x000fc80000000000 */
[----:B------:R-:W-:-:S07]  /*0440*/  FADD R19, R10, R11 ;  /* 0x0000000b0a137221 */ /* 0x000fce0000000000 */
.L_x_3:
[----:B------:R-:W-:Y:S05]  /*0450*/  @!P1 BRA `(.L_x_2) ;  /* 0x0000000000509947 */ /* 0x000fea0003800000 */
[----:B------:R-:W-:Y:S02]  /*0460*/  ISETP.GE.U32.AND P0, PT, R12, 0x4, PT ;  /* 0x000000040c00780c */ /* 0x000fe40003f06070 */
[----:B------:R-:W-:-:S04]  /*0470*/  LOP3.LUT R2, R2, 0x3, RZ, 0xc0, !PT ;  /* 0x0000000302027812 */ /* 0x000fc800078ec0ff */
[----:B------:R-:W-:-:S07]  /*0480*/  ISETP.NE.AND P1, PT, R2, RZ, PT ;  /* 0x000000ff0200720c */ /* 0x000fce0003f25270 */
[----:B------:R-:W-:Y:S06]  /*0490*/  @!P0 BRA `(.L_x_4) ;  /* 0x00000000001c8947 */ /* 0x000fec0003800000 */
[C---:B------:R-:W-:Y:S02]  /*04a0*/  LEA R4, R0.reuse, UR4, 0x2 ;  /* 0x0000000400047c11 */ /* 0x040fe4000f8e10ff */
[----:B------:R-:W-:-:S04]  /*04b0*/  IADD3 R0, PT, PT, R0, 0x4, RZ ;  /* 0x0000000400007810 */ /* 0x000fc80007ffe0ff */
[----:B------:R-:W0:Y:S02]  /*04c0*/  LDS.128 R4, [R4] ;  /* 0x0000000004047984 */ /* 0x000e240000000c00 */
[----:B0-----:R-:W-:-:S04]  /*04d0*/  FADD R8, R19, R4 ;  /* 0x0000000413087221 */ /* 0x001fc80000000000 */
[----:B------:R-:W-:-:S04]  /*04e0*/  FADD R5, R8, R5 ;  /* 0x0000000508057221 */ /* 0x000fc80000000000 */
[----:B------:R-:W-:-:S04]  /*04f0*/  FADD R6, R5, R6 ;  /* 0x0000000605067221 */ /* 0x000fc80000000000 */
[----:B------:R-:W-:-:S07]  /*0500*/  FADD R19, R6, R7 ;  /* 0x0000000706137221 */ /* 0x000fce0000000000 */
.L_x_4:
[----:B------:R-:W-:Y:S05]  /*0510*/  @!P1 BRA `(.L_x_2) ;  /* 0x0000000000209947 */ /* 0x000fea0003800000 */
[----:B------:R-:W-:Y:S02]  /*0520*/  LEA R0, R0, UR4, 0x2 ;  /* 0x0000000400007c11 */ /* 0x000fe4000f8e10ff */
[----:B------:R-:W-:-:S07]  /*0530*/  IADD3 R2, PT, PT, -R2, RZ, RZ ;  /* 0x000000ff02027210 */ /* 0x000fce0007ffe1ff */
.L_x_5:
[----:B------:R0:W1:Y:S01]  /*0540*/  LDS R4, [R0] ;  /* 0x0000000000047984 */ /* 0x0000620000000800 */
[----:B------:R-:W-:-:S04]  /*0550*/  IADD3 R2, PT, PT, R2, 0x1, RZ ;  /* 0x0000000102027810 */ /* 0x000fc80007ffe0ff */
[----:B------:R-:W-:Y:S02]  /*0560*/  ISETP.NE.AND P0, PT, R2, RZ, PT ;  /* 0x000000ff0200720c */ /* 0x000fe40003f05270 */
[----:B0-----:R-:W-:Y:S01]  /*0570*/  IADD3 R0, PT, PT, R0, 0x4, RZ ;  /* 0x0000000400007810 */ /* 0x001fe20007ffe0ff */
[----:B-1----:R-:W-:-:S10]  /*0580*/  FADD R19, R4, R19 ;  /* 0x0000001304137221 */ /* 0x002fd40000000000 */
[----:B------:R-:W-:Y:S05]  /*0590*/  @P0 BRA `(.L_x_5) ;  /* 0xfffffffc00e80947 */ /* 0x000fea000383ffff */
.L_x_2:
[----:B------:R-:W0:Y:S02]  /*05a0*/  LDC.64 R2, c[0x0][0x388] ;  /* 0x0000e200ff027b82 */ /* 0x000e240000000a00 */
[----:B0-----:R0:W-:Y:S04]  /*05b0*/  REDG.E.ADD.F32.FTZ.RN.STRONG.GPU desc[UR6][R2.64], R19 ;  /* 0x00000013020079a6 */ /* 0x0011e8000c12f306 */
[----:B------:R-:W2:Y:S02]  /*05c0*/  LDG.E R0, desc[UR6][R2.64] ;  /* 0x0000000602007981 */ /* 0x000ea4000c1e1900 */
[----:B--2---:R-:W-:-:S04]  /*05d0*/  IADD3 R4, PT, PT, R0, -0xd000000, RZ ;  /* 0xf300000000047810 */ /* 0x004fc80007ffe0ff */
[----:B------:R-:W-:-:S13]  /*05e0*/  ISETP.GT.U32.AND P0, PT, R4, 0x727fffff, PT ;  /* 0x727fffff0400780c */ /* 0x000fda0003f04070 */
[----:B0-----:R-:W-:Y:S05]  /*05f0*/  @!P0 BRA `(.L_x_6) ;  /* 0x00000000000c8947 */ /* 0x001fea0003800000 */
[----:B------:R-:W-:-:S07]  /*0600*/  MOV R6, 0x620 ;  /* 0x0000062000067802 */ /* 0x000fce0000000f00 */
[----:B------:R-:W-:Y:S05]  /*0610*/  CALL.REL.NOINC `($__internal_0_$__cuda_sm20_sqrt_rz_f32_slowpath) ;  /* 0x0000000000347944 */ /* 0x000fea0003c00000 */
[----:B------:R-:W-:Y:S05]  /*0620*/  BRA `(.L_x_7) ;  /* 0x0000000000247947 */ /* 0x000fea0003800000 */
.L_x_6:
[----:B------:R-:W0:Y:S02]  /*0630*/  MUFU.RSQ R3, R0 ;  /* 0x0000000000037308 */ /* 0x000e240000001400 */
[----:B0-----:R-:W-:Y:S01]  /*0640*/  FMUL.FTZ R2, R0, R3 ;  /* 0x0000000300027220 */ /* 0x001fe20000410000 */
[----:B------:R-:W-:-:S03]  /*0650*/  FMUL.FTZ R3, R3, 0.5 ;  /* 0x3f00000003037820 */ /* 0x000fc60000410000 */
[----:B------:R-:W-:-:S04]  /*0660*/  FADD.FTZ R4, -R2, -RZ ;  /* 0x800000ff02047221 */ /* 0x000fc80000010100 */
[----:B------:R-:W-:-:S04]  /*0670*/  FFMA R5, R3, R4, 0.5 ;  /* 0x3f00000003057423 */ /* 0x000fc80000000004 */
[----:B------:R-:W-:-:S04]  /*0680*/  FFMA R5, R2, R5, R2 ;  /* 0x0000000502057223 */ /* 0x000fc80000000002 */
[----:B------:R-:W-:-:S04]  /*0690*/  FADD.FTZ R2, -R5, -RZ ;  /* 0x800000ff05027221 */ /* 0x000fc80000010100 */
[----:B------:R-:W-:-:S04]  /*06a0*/  FFMA R2, R5, R2, R0 ;  /* 0x0000000205027223 */ /* 0x000fc80000000000 */
[----:B------:R-:W-:-:S07]  /*06b0*/  FFMA.RZ R5, R3, R2, R5 ;  /* 0x0000000203057223 */ /* 0x000fce000000c005 */
.L_x_7:
[----:B------:R-:W0:Y:S02]  /*06c0*/  LDC.64 R2, c[0x0][0x388] ;  /* 0x0000e200ff027b82 */ /* 0x000e240000000a00 */
[----:B0-----:R-:W-:Y:S01]  /*06d0*/  STG.E desc[UR6][R2.64], R5 ;  /* 0x0000000502007986 */ /* 0x001fe2000c101906 */
[----:B------:R-:W-:Y:S05]  /*06e0*/  EXIT ;  /* 0x000000000000794d */ /* 0x000fea0003800000 */
        .weak           $__internal_0_$__cuda_sm20_sqrt_rz_f32_slowpath
        .type           $__internal_0_$__cuda_sm20_sqrt_rz_f32_slowpath,@function
        .size           $__internal_0_$__cuda_sm20_sqrt_rz_f32_slowpath,(.L_x_10 - $__internal_0_$__cuda_sm20_sqrt_rz_f32_slowpath)
$__internal_0_$__cuda_sm20_sqrt_rz_f32_slowpath:
[----:B------:R-:W-:-:S13]  /*06f0*/  LOP3.LUT P0, RZ, R0, 0x7fffffff, RZ, 0xc0, !PT ;  /* 0x7fffffff00ff7812 */ /* 0x000fda000780c0ff */
[----:B------:R-:W-:Y:S01]  /*0700*/  @!P0 MOV R2, R0 ;  /* 0x0000000000028202 */ /* 0x000fe20000000f00 */
[----:B------:R-:W-:Y:S06]  /*0710*/  @!P0 BRA `(.L_x_8) ;  /* 0x0000000000508947 */ /* 0x000fec0003800000 */
[----:B------:R-:W-:-:S13]  /*0720*/  FSETP.GEU.FTZ.AND P0, PT, R0, RZ, PT ;  /* 0x000000ff0000720b */ /* 0x000fda0003f1e000 */
[----:B------:R-:W-:Y:S01]  /*0730*/  @!P0 MOV R2, 0x7fffffff ;  /* 0x7fffffff00028802 */ /* 0x000fe20000000f00 */
[----:B------:R-:W-:Y:S06]  /*0740*/  @!P0 BRA `(.L_x_8) ;  /* 0x0000000000448947 */ /* 0x000fec0003800000 */
[----:B------:R-:W-:-:S13]  /*0750*/  FSETP.GTU.FTZ.AND P0, PT, |R0|, +INF , PT ;  /* 0x7f8000000000780b */ /* 0x000fda0003f1c200 */
[----:B------:R-:W-:Y:S01]  /*0760*/  @P0 FADD.FTZ R2, R0, 1 ;  /* 0x3f80000000020421 */ /* 0x000fe20000010000 */
[----:B------:R-:W-:Y:S06]  /*0770*/  @P0 BRA `(.L_x_8) ;  /* 0x0000000000380947 */ /* 0x000fec0003800000 */
[----:B------:R-:W-:-:S13]  /*0780*/  FSETP.NEU.FTZ.AND P0, PT, |R0|, +INF , PT ;  /* 0x7f8000000000780b */ /* 0x000fda0003f1d200 */
[----:B------:R-:W-:Y:S01]  /*0790*/  @!P0 MOV R2, R0 ;  /* 0x0000000000028202 */ /* 0x000fe20000000f00 */
[----:B------:R-:W-:Y:S06]  /*07a0*/  @!P0 BRA `(.L_x_8) ;  /* 0x00000000002c8947 */ /* 0x000fec0003800000 */
[----:B------:R-:W-:-:S04]  /*07b0*/  FFMA R0, R0, 1.84467440737095516160e+19, RZ ;  /* 0x5f80000000007823 */ /* 0x000fc800000000ff */
        /* <DEDUP_REMOVED lines=8> */
[----:B------:R-:W-:-:S04]  /*0840*/  FFMA.RZ R2, R3, R2, R5 ;  /* 0x0000000203027223 */ /* 0x000fc8000000c005 */
[----:B------:R-:W-:-:S07]  /*0850*/  FMUL.FTZ R2, R2, 2.3283064365386962891e-10 ;  /* 0x2f80000002027820 */ /* 0x000fce0000410000 */
.L_x_8:
[----:B------:R-:W-:Y:S01]  /*0860*/  HFMA2 R3, -RZ, RZ, 0, 0 ;  /* 0x00000000ff037431 */ /* 0x000fe200000001ff */
[----:B------:R-:W-:Y:S02]  /*0870*/  MOV R5, R2 ;  /* 0x0000000200057202 */ /* 0x000fe40000000f00 */
[----:B------:R-:W-:-:S04]  /*0880*/  MOV R2, R6 ;  /* 0x0000000600027202 */ /* 0x000fc80000000f00 */
[----:B------:R-:W-:Y:S05]  /*0890*/  RET.REL.NODEC R2 `(_Z8scalMultPKfPfi) ;  /* 0xfffffff402d87950 */ /* 0x000fea0003c3ffff */
.L_x_9:
[----:B------:R-:W-:-:S00]  /*08a0*/  BRA `(.L_x_9) ;  /* 0xfffffffc00fc7947 */ /* 0x000fc0000383ffff */
[----:B------:R-:W-:-:S00]  /*08b0*/  NOP ;  /* 0x0000000000007918 */ /* 0x000fc00000000000 */
        /* <DEDUP_REMOVED lines=12> */
.L_x_10:


//--------------------- .nv.shared._Z8scalMultPKfPfi --------------------------
	.section	.nv.shared._Z8scalMultPKfPfi,"aw",@nobits
	.sectionflags	@""
	.align	4
.nv.shared._Z8scalMultPKfPfi:
	.zero		1064


//--------------------- .nv.shared.reserved.0     --------------------------
	.section	.nv.shared.reserved.0,"aw",@nobits
	.weak		__nv_reservedSMEM_offset_0_alias
	.size		__nv_reservedSMEM_offset_0_alias, 0, 64
	.other		__nv_reservedSMEM_offset_0_alias,@"STO_CUDA_RESERVED_SHARED STV_DEFAULT"
__nv_reservedSMEM_offset_0_alias:
	.zero		0
	.zero		64


//--------------------- .nv.constant0._Z8scalMultPKfPfi --------------------------
	.section	.nv.constant0._Z8scalMultPKfPfi,"a",@progbits
	.sectionflags	@""
	.align	4
.nv.constant0._Z8scalMultPKfPfi:
	.zero		916


//--------------------- SYMBOLS --------------------------

	.type		.nv.reservedSmem.offset0,@object
	.size		.nv.reservedSmem.offset0,0x4
	.type		.nv.reservedSmem.cap,@object
	.size		.nv.reservedSmem.cap,0x4
